//
// Generated by NVIDIA NVVM Compiler
//
// Compiler Build ID: CL-36424714
// Cuda compilation tools, release 13.0, V13.0.88
// Based on NVVM 20.0.0
//

.version 9.0
.target sm_100
.address_size 64

	// .globl	_Z15bias_add_kernelPfPKfii

.visible .entry _Z15bias_add_kernelPfPKfii(
	.param .u64 .ptr .align 1 _Z15bias_add_kernelPfPKfii_param_0,
	.param .u64 .ptr .align 1 _Z15bias_add_kernelPfPKfii_param_1,
	.param .u32 _Z15bias_add_kernelPfPKfii_param_2,
	.param .u32 _Z15bias_add_kernelPfPKfii_param_3
)
{
	.reg .pred 	%p<4>;
	.reg .b32 	%r<12>;
	.reg .b32 	%f<4>;
	.reg .b64 	%rd<9>;

	ld.param.u64 	%rd1, [_Z15bias_add_kernelPfPKfii_param_0];
	ld.param.u64 	%rd2, [_Z15bias_add_kernelPfPKfii_param_1];
	ld.param.u32 	%r4, [_Z15bias_add_kernelPfPKfii_param_2];
	ld.param.u32 	%r3, [_Z15bias_add_kernelPfPKfii_param_3];
	mov.u32 	%r5, %ctaid.y;
	mov.u32 	%r6, %ntid.y;
	mov.u32 	%r7, %tid.y;
	mad.lo.s32 	%r1, %r5, %r6, %r7;
	mov.u32 	%r8, %ctaid.x;
	mov.u32 	%r9, %ntid.x;
	mov.u32 	%r10, %tid.x;
	mad.lo.s32 	%r2, %r8, %r9, %r10;
	setp.ge.s32 	%p1, %r1, %r4;
	setp.ge.s32 	%p2, %r2, %r3;
	or.pred  	%p3, %p1, %p2;
	@%p3 bra 	$L__BB0_2;
	cvta.to.global.u64 	%rd3, %rd2;
	cvta.to.global.u64 	%rd4, %rd1;
	mul.wide.s32 	%rd5, %r2, 4;
	add.s64 	%rd6, %rd3, %rd5;
	ld.global.nc.f32 	%f1, [%rd6];
	mad.lo.s32 	%r11, %r3, %r1, %r2;
	mul.wide.s32 	%rd7, %r11, 4;
	add.s64 	%rd8, %rd4, %rd7;
	ld.global.f32 	%f2, [%rd8];
	add.f32 	%f3, %f1, %f2;
	st.global.f32 	[%rd8], %f3;
$L__BB0_2:
	ret;

}


// ===== COMPILED SASS (sm_100) =====

	.target	sm_100

	.elftype	@"ET_EXEC"


//--------------------- .note.nv.tkinfo           --------------------------
	.section	.note.nv.tkinfo,"",@"SHT_NOTE"
	.sectionflags	@"SHF_NOTE_NV_TKINFO"
	.tkinfo
        /*0018*/ 	.word	0x00000002
        /*0030*/ 	.string	""
        /*0030*/ 	.string	"ptxas"
        /*0030*/ 	.string	"Cuda compilation tools, release 13.0, V13.0.88"
        /*0030*/ 	.string	"Build cuda_13.0.r13.0/compiler.36424714_0"
        /*0030*/ 	.string	"-arch sm_100 -m 64 "



//--------------------- .note.nv.cuinfo           --------------------------
	.section	.note.nv.cuinfo,"",@"SHT_NOTE"
	.sectionflags	@"SHF_NOTE_NV_CUINFO"
        /*0018*/ 	.short	0x0002
        /*001a*/ 	.short	0x0064
        /*001c*/ 	.short	0x0082
	.zero		2


//--------------------- .nv.info                  --------------------------
	.section	.nv.info,"",@"SHT_CUDA_INFO"
	.align	4


	//----- nvinfo : EIATTR_REGCOUNT
	.align		4
        /*0000*/ 	.byte	0x04, 0x2f
        /*0002*/ 	.short	(.L_1 - .L_0)
	.align		4
.L_0:
        /*0004*/ 	.word	index@(_Z15bias_add_kernelPfPKfii)
        /*0008*/ 	.word	0x0000000c


	//----- nvinfo : EIATTR_FRAME_SIZE
	.align		4
.L_1:
        /*000c*/ 	.byte	0x04, 0x11
        /*000e*/ 	.short	(.L_3 - .L_2)
	.align		4
.L_2:
        /*0010*/ 	.word	index@(_Z15bias_add_kernelPfPKfii)
        /*0014*/ 	.word	0x00000000


	//----- nvinfo : EIATTR_MIN_STACK_SIZE
	.align		4
.L_3:
        /*0018*/ 	.byte	0x04, 0x12
        /*001a*/ 	.short	(.L_5 - .L_4)
	.align		4
.L_4:
        /*001c*/ 	.word	index@(_Z15bias_add_kernelPfPKfii)
        /*0020*/ 	.word	0x00000000
.L_5:


//--------------------- .nv.compat                --------------------------
	.section	.nv.compat,"",@"SHT_CUDA_COMPAT_INFO"
	.align	4
        /*0000*/ 	.byte	0x02, 0x09, 0x00, 0x00, 0x02, 0x02, 0x01, 0x00, 0x02, 0x05, 0x05, 0x00, 0x03, 0x07, 0x01, 0x01
        /*0010*/ 	.byte	0x02, 0x03, 0x00, 0x00, 0x02, 0x06, 0x01, 0x00, 0x04, 0x0b, 0x08, 0x00, 0x09, 0x00, 0x00, 0x00
        /*0020*/ 	.byte	0x00, 0x00, 0x00, 0x00


//--------------------- .nv.info._Z15bias_add_kernelPfPKfii --------------------------
	.section	.nv.info._Z15bias_add_kernelPfPKfii,"",@"SHT_CUDA_INFO"
	.sectionflags	@""
	.align	4


	//----- nvinfo : EIATTR_CUDA_API_VERSION
	.align		4
        /*0000*/ 	.byte	0x04, 0x37
        /*0002*/ 	.short	(.L_7 - .L_6)
.L_6:
        /*0004*/ 	.word	0x00000082


	//----- nvinfo : EIATTR_KPARAM_INFO
	.align		4
.L_7:
        /*0008*/ 	.byte	0x04, 0x17
        /*000a*/ 	.short	(.L_9 - .L_8)
.L_8:
        /*000c*/ 	.word	0x00000000
        /*0010*/ 	.short	0x0003
        /*0012*/ 	.short	0x0014
        /*0014*/ 	.byte	0x00, 0xf0, 0x11, 0x00


	//----- nvinfo : EIATTR_KPARAM_INFO
	.align		4
.L_9:
        /*0018*/ 	.byte	0x04, 0x17
        /*001a*/ 	.short	(.L_11 - .L_10)
.L_10:
        /*001c*/ 	.word	0x00000000
        /*0020*/ 	.short	0x0002
        /*0022*/ 	.short	0x0010
        /*0024*/ 	.byte	0x00, 0xf0, 0x11, 0x00


	//----- nvinfo : EIATTR_KPARAM_INFO
	.align		4
.L_11:
        /*0028*/ 	.byte	0x04, 0x17
        /*002a*/ 	.short	(.L_13 - .L_12)
.L_12:
        /*002c*/ 	.word	0x00000000
        /*0030*/ 	.short	0x0001
        /*0032*/ 	.short	0x0008
        /*0034*/ 	.byte	0x00, 0xf5, 0x21, 0x00


	//----- nvinfo : EIATTR_KPARAM_INFO
	.align		4
.L_13:
        /*0038*/ 	.byte	0x04, 0x17
        /*003a*/ 	.short	(.L_15 - .L_14)
.L_14:
        /*003c*/ 	.word	0x00000000
        /*0040*/ 	.short	0x0000
        /*0042*/ 	.short	0x0000
        /*0044*/ 	.byte	0x00, 0xf5, 0x21, 0x00


	//----- nvinfo : EIATTR_SPARSE_MMA_MASK
	.align		4
.L_15:
        /*0048*/ 	.byte	0x03, 0x50
        /*004a*/ 	.short	0x0000


	//----- nvinfo : EIATTR_MAXREG_COUNT
	.align		4
        /*004c*/ 	.byte	0x03, 0x1b
        /*004e*/ 	.short	0x00ff


	//----- nvinfo : EIATTR_MERCURY_ISA_VERSION
	.align		4
        /*0050*/ 	.byte	0x03, 0x5f
        /*0052*/ 	.short	0x0101


	//----- nvinfo : EIATTR_VRC_CTA_INIT_COUNT
	.align		4
        /*0054*/ 	.byte	0x02, 0x4a
	.zero		1
	.zero		1


	//----- nvinfo : EIATTR_EXIT_INSTR_OFFSETS
	.align		4
        /*0058*/ 	.byte	0x04, 0x1c
        /*005a*/ 	.short	(.L_17 - .L_16)


	//   ....[0]....
.L_16:
        /*005c*/ 	.word	0x000000c0


	//   ....[1]....
        /*0060*/ 	.word	0x00000170


	//----- nvinfo : EIATTR_CBANK_PARAM_SIZE
	.align		4
.L_17:
        /*0064*/ 	.byte	0x03, 0x19
        /*0066*/ 	.short	0x0018


	//----- nvinfo : EIATTR_PARAM_CBANK
	.align		4
        /*0068*/ 	.byte	0x04, 0x0a
        /*006a*/ 	.short	(.L_19 - .L_18)
	.align		4
.L_18:
        /*006c*/ 	.word	index@(.nv.constant0._Z15bias_add_kernelPfPKfii)
        /*0070*/ 	.short	0x0380
        /*0072*/ 	.short	0x0018


	//----- nvinfo : EIATTR_SW_WAR
	.align		4
.L_19:
        /*0074*/ 	.byte	0x04, 0x36
        /*0076*/ 	.short	(.L_21 - .L_20)
.L_20:
        /*0078*/ 	.word	0x00000008
.L_21:


//--------------------- .nv.callgraph             --------------------------
	.section	.nv.callgraph,"",@"SHT_CUDA_CALLGRAPH"
	.align	4
	.sectionentsize	8
	.align		4
        /*0000*/ 	.word	0x00000000
	.align		4
        /*0004*/ 	.word	0xffffffff
	.align		4
        /*0008*/ 	.word	0x00000000
	.align		4
        /*000c*/ 	.word	0xfffffffe
	.align		4
        /*0010*/ 	.word	0x00000000
	.align		4
        /*0014*/ 	.word	0xfffffffd
	.align		4
        /*0018*/ 	.word	0x00000000
	.align		4
        /*001c*/ 	.word	0xfffffffc


//--------------------- .text._Z15bias_add_kernelPfPKfii --------------------------
	.section	.text._Z15bias_add_kernelPfPKfii,"ax",@progbits
	.align	128
        .global         _Z15bias_add_kernelPfPKfii
        .type           _Z15bias_add_kernelPfPKfii,@function
        .size           _Z15bias_add_kernelPfPKfii,(.L_x_1 - _Z15bias_add_kernelPfPKfii)
        .other          _Z15bias_add_kernelPfPKfii,@"STO_CUDA_ENTRY STV_DEFAULT"
_Z15bias_add_kernelPfPKfii:
.text._Z15bias_add_kernelPfPKfii:
[----:B------:R-:W-:Y:S01]  /*0000*/  LDC R1, c[0x0][0x37c] ;  /* 0x0000df00ff017b82 */ /* 0x000fe20000000800 */
[----:B------:R-:W0:Y:S07]  /*0010*/  S2R R2, SR_TID.X ;  /* 0x0000000000027919 */ /* 0x000e2e0000002100 */
[----:B------:R-:W1:Y:S01]  /*0020*/  LDC R0, c[0x0][0x364] ;  /* 0x0000d900ff007b82 */ /* 0x000e620000000800 */
[----:B------:R-:W2:Y:S01]  /*0030*/  LDCU.64 UR6, c[0x0][0x390] ;  /* 0x00007200ff0677ac */ /* 0x000ea20008000a00 */
[----:B------:R-:W1:Y:S06]  /*0040*/  S2R R3, SR_TID.Y ;  /* 0x0000000000037919 */ /* 0x000e6c0000002200 */
[----:B------:R-:W0:Y:S08]  /*0050*/  S2UR UR5, SR_CTAID.X ;  /* 0x00000000000579c3 */ /* 0x000e300000002500 */
[----:B------:R-:W0:Y:S08]  /*0060*/  LDC R7, c[0x0][0x360] ;  /* 0x0000d800ff077b82 */ /* 0x000e300000000800 */
[----:B------:R-:W1:Y:S01]  /*0070*/  S2UR UR4, SR_CTAID.Y ;  /* 0x00000000000479c3 */ /* 0x000e620000002600 */
[----:B0-----:R-:W-:-:S05]  /*0080*/  IMAD R7, R7, UR5, R2 ;  /* 0x0000000507077c24 */ /* 0x001fca000f8e0202 */
[----:B--2---:R-:W-:Y:S01]  /*0090*/  ISETP.GE.AND P0, PT, R7, UR7, PT ;  /* 0x0000000707007c0c */ /* 0x004fe2000bf06270 */
[----:B-1----:R-:W-:-:S05]  /*00a0*/  IMAD R0, R0, UR4, R3 ;  /* 0x0000000400007c24 */ /* 0x002fca000f8e0203 */
[----:B------:R-:W-:-:S13]  /*00b0*/  ISETP.GE.OR P0, PT, R0, UR6, P0 ;  /* 0x0000000600007c0c */ /* 0x000fda0008706670 */
[----:B------:R-:W-:Y:S05]  /*00c0*/  @P0 EXIT ;  /* 0x000000000000094d */ /* 0x000fea0003800000 */
[----:B------:R-:W0:Y:S01]  /*00d0*/  LDC.64 R2, c[0x0][0x388] ;  /* 0x0000e200ff027b82 */ /* 0x000e220000000a00 */
[----:B------:R-:W1:Y:S01]  /*00e0*/  LDCU.64 UR4, c[0x0][0x358] ;  /* 0x00006b00ff0477ac */ /* 0x000e620008000a00 */
[----:B------:R-:W-:-:S06]  /*00f0*/  IMAD R9, R0, UR7, R7 ;  /* 0x0000000700097c24 */ /* 0x000fcc000f8e0207 */
[----:B------:R-:W2:Y:S01]  /*0100*/  LDC.64 R4, c[0x0][0x380] ;  /* 0x0000e000ff047b82 */ /* 0x000ea20000000a00 */
[----:B0-----:R-:W-:-:S06]  /*0110*/  IMAD.WIDE R2, R7, 0x4, R2 ;  /* 0x0000000407027825 */ /* 0x001fcc00078e0202 */
[----:B-1----:R-:W3:Y:S01]  /*0120*/  LDG.E.CONSTANT R2, desc[UR4][R2.64] ;  /* 0x0000000402027981 */ /* 0x002ee2000c1e9900 */
[----:B--2---:R-:W-:-:S05]  /*0130*/  IMAD.WIDE R4, R9, 0x4, R4 ;  /* 0x0000000409047825 */ /* 0x004fca00078e0204 */
[----:B------:R-:W3:Y:S02]  /*0140*/  LDG.E R7, desc[UR4][R4.64] ;  /* 0x0000000404077981 */ /* 0x000ee4000c1e1900 */
[----:B---3--:R-:W-:-:S05]  /*0150*/  FADD R7, R2, R7 ;  /* 0x0000000702077221 */ /* 0x008fca0000000000 */
[----:B------:R-:W-:Y:S01]  /*0160*/  STG.E desc[UR4][R4.64], R7 ;  /* 0x0000000704007986 */ /* 0x000fe2000c101904 */
[----:B------:R-:W-:Y:S05]  /*0170*/  EXIT ;  /* 0x000000000000794d */ /* 0x000fea0003800000 */
.L_x_0:
[----:B------:R-:W-:-:S00]  /*0180*/  BRA `(.L_x_0) ;  /* 0xfffffffc00fc7947 */ /* 0x000fc0000383ffff */
[----:B------:R-:W-:-:S00]  /*0190*/  NOP ;  /* 0x0000000000007918 */ /* 0x000fc00000000000 */
        /* <DEDUP_REMOVED lines=14> */
.L_x_1:


//--------------------- .nv.shared.reserved.0     --------------------------
	.section	.nv.shared.reserved.0,"aw",@nobits
	.weak		__nv_reservedSMEM_offset_0_alias
	.size		__nv_reservedSMEM_offset_0_alias, 0, 64
	.other		__nv_reservedSMEM_offset_0_alias,@"STO_CUDA_RESERVED_SHARED STV_DEFAULT"
__nv_reservedSMEM_offset_0_alias:
	.zero		0
	.zero		64


//--------------------- .nv.constant0._Z15bias_add_kernelPfPKfii --------------------------
	.section	.nv.constant0._Z15bias_add_kernelPfPKfii,"a",@progbits
	.sectionflags	@""
	.align	4
.nv.constant0._Z15bias_add_kernelPfPKfii:
	.zero		920


//--------------------- SYMBOLS --------------------------

	.type		.nv.reservedSmem.offset0,@object
	.size		.nv.reservedSmem.offset0,0x4
